	.target	sm_90a

	.elftype	@"ET_EXEC"


//--------------------- .note.nv.tkinfo           --------------------------
	.section	.note.nv.tkinfo,"",@"SHT_NOTE"
	.sectionflags	@"SHF_NOTE_NV_TKINFO"
	.tkinfo
        /*0018*/ 	.word	0x00000002
        /*0030*/ 	.string	""
        /*0030*/ 	.string	"ptxas"
        /*0030*/ 	.string	"Cuda compilation tools, release 13.0, V13.0.88"
        /*0030*/ 	.string	"Build cuda_13.0.r13.0/compiler.36424714_0"
        /*0030*/ 	.string	"-arch sm_90a -m 64 "



//--------------------- .note.nv.cuinfo           --------------------------
	.section	.note.nv.cuinfo,"",@"SHT_NOTE"
	.sectionflags	@"SHF_NOTE_NV_CUINFO"
        /*0018*/ 	.short	0x0002
        /*001a*/ 	.short	0x005a
        /*001c*/ 	.short	0x0082
	.zero		2


//--------------------- .nv.info                  --------------------------
	.section	.nv.info,"",@"SHT_CUDA_INFO"
	.align	4


	//----- nvinfo : EIATTR_REGCOUNT
	.align		4
        /*0000*/ 	.byte	0x04, 0x2f
        /*0002*/ 	.short	(.L_1 - .L_0)
	.align		4
.L_0:
        /*0004*/ 	.word	index@(_Z25multi_tensor_apply_kernelI18TensorListMetadataILi3ELb0EEN18transformer_engine26multi_tensor_compute_scale30ComputeScaleAndScaleInvFunctorEJfbfEEvlPViT_T0_DpT1_)
        /*0008*/ 	.word	0x00000012


	//----- nvinfo : EIATTR_FRAME_SIZE
	.align		4
.L_1:
        /*000c*/ 	.byte	0x04, 0x11
        /*000e*/ 	.short	(.L_3 - .L_2)
	.align		4
.L_2:
        /*0010*/ 	.word	index@($__internal_1_$__cuda_sm3x_div_rn_noftz_f32_slowpath)
        /*0014*/ 	.word	0x00000000


	//----- nvinfo : EIATTR_FRAME_SIZE
	.align		4
.L_3:
        /*0018*/ 	.byte	0x04, 0x11
        /*001a*/ 	.short	(.L_5 - .L_4)
	.align		4
.L_4:
        /*001c*/ 	.word	index@($__internal_0_$__cuda_sm20_rcp_rn_f32_slowpath)
        /*0020*/ 	.word	0x00000000


	//----- nvinfo : EIATTR_FRAME_SIZE
	.align		4
.L_5:
        /*0024*/ 	.byte	0x04, 0x11
        /*0026*/ 	.short	(.L_7 - .L_6)
	.align		4
.L_6:
        /*0028*/ 	.word	index@(_Z25multi_tensor_apply_kernelI18TensorListMetadataILi3ELb0EEN18transformer_engine26multi_tensor_compute_scale30ComputeScaleAndScaleInvFunctorEJfbfEEvlPViT_T0_DpT1_)
        /*002c*/ 	.word	0x00000000


	//----- nvinfo : EIATTR_MIN_STACK_SIZE
	.align		4
.L_7:
        /*0030*/ 	.byte	0x04, 0x12
        /*0032*/ 	.short	(.L_9 - .L_8)
	.align		4
.L_8:
        /*0034*/ 	.word	index@(_Z25multi_tensor_apply_kernelI18TensorListMetadataILi3ELb0EEN18transformer_engine26multi_tensor_compute_scale30ComputeScaleAndScaleInvFunctorEJfbfEEvlPViT_T0_DpT1_)
        /*0038*/ 	.word	0x00000000
.L_9:


//--------------------- .nv.compat                --------------------------
	.section	.nv.compat,"",@"SHT_CUDA_COMPAT_INFO"
	.align	4
        /*0000*/ 	.byte	0x02, 0x09, 0x01, 0x00, 0x02, 0x02, 0x01, 0x00, 0x02, 0x05, 0x05, 0x00, 0x03, 0x07, 0x01, 0x01
        /*0010*/ 	.byte	0x02, 0x03, 0x00, 0x00, 0x02, 0x06, 0x01, 0x00, 0x04, 0x0b, 0x08, 0x00, 0x00, 0x00, 0x00, 0x00
        /*0020*/ 	.byte	0x00, 0x00, 0x00, 0x00


//--------------------- .nv.info._Z25multi_tensor_apply_kernelI18TensorListMetadataILi3ELb0EEN18transformer_engine26multi_tensor_compute_scale30ComputeScaleAndScaleInvFunctorEJfbfEEvlPViT_T0_DpT1_ --------------------------
	.section	.nv.info._Z25multi_tensor_apply_kernelI18TensorListMetadataILi3ELb0EEN18transformer_engine26multi_tensor_compute_scale30ComputeScaleAndScaleInvFunctorEJfbfEEvlPViT_T0_DpT1_,"",@"SHT_CUDA_INFO"
	.sectionflags	@""
	.align	4


	//----- nvinfo : EIATTR_CUDA_API_VERSION
	.align		4
        /*0000*/ 	.byte	0x04, 0x37
        /*0002*/ 	.short	(.L_11 - .L_10)
.L_10:
        /*0004*/ 	.word	0x00000082


	//----- nvinfo : EIATTR_KPARAM_INFO
	.align		4
.L_11:
        /*0008*/ 	.byte	0x04, 0x17
        /*000a*/ 	.short	(.L_13 - .L_12)
.L_12:
        /*000c*/ 	.word	0x00000000
        /*0010*/ 	.short	0x0006
        /*0012*/ 	.short	0x0ba4
        /*0014*/ 	.byte	0x00, 0xf0, 0x11, 0x00


	//----- nvinfo : EIATTR_KPARAM_INFO
	.align		4
.L_13:
        /*0018*/ 	.byte	0x04, 0x17
        /*001a*/ 	.short	(.L_15 - .L_14)
.L_14:
        /*001c*/ 	.word	0x00000000
        /*0020*/ 	.short	0x0005
        /*0022*/ 	.short	0x0ba0
        /*0024*/ 	.byte	0x00, 0xf0, 0x05, 0x00


	//----- nvinfo : EIATTR_KPARAM_INFO
	.align		4
.L_15:
        /*0028*/ 	.byte	0x04, 0x17
        /*002a*/ 	.short	(.L_17 - .L_16)
.L_16:
        /*002c*/ 	.word	0x00000000
        /*0030*/ 	.short	0x0004
        /*0032*/ 	.short	0x0b9c
        /*0034*/ 	.byte	0x00, 0xf0, 0x11, 0x00


	//----- nvinfo : EIATTR_KPARAM_INFO
	.align		4
.L_17:
        /*0038*/ 	.byte	0x04, 0x17
        /*003a*/ 	.short	(.L_19 - .L_18)
.L_18:
        /*003c*/ 	.word	0x00000000
        /*0040*/ 	.short	0x0003
        /*0042*/ 	.short	0x0b98
        /*0044*/ 	.byte	0x00, 0xf0, 0x05, 0x00


	//----- nvinfo : EIATTR_KPARAM_INFO
	.align		4
.L_19:
        /*0048*/ 	.byte	0x04, 0x17
        /*004a*/ 	.short	(.L_21 - .L_20)
.L_20:
        /*004c*/ 	.word	0x00000000
        /*0050*/ 	.short	0x0002
        /*0052*/ 	.short	0x0010
        /*0054*/ 	.byte	0x00, 0xf0, 0x21, 0x2e


	//----- nvinfo : EIATTR_KPARAM_INFO
	.align		4
.L_21:
        /*0058*/ 	.byte	0x04, 0x17
        /*005a*/ 	.short	(.L_23 - .L_22)
.L_22:
        /*005c*/ 	.word	0x00000000
        /*0060*/ 	.short	0x0001
        /*0062*/ 	.short	0x0008
        /*0064*/ 	.byte	0x00, 0xf0, 0x21, 0x00


	//----- nvinfo : EIATTR_KPARAM_INFO
	.align		4
.L_23:
        /*0068*/ 	.byte	0x04, 0x17
        /*006a*/ 	.short	(.L_25 - .L_24)
.L_24:
        /*006c*/ 	.word	0x00000000
        /*0070*/ 	.short	0x0000
        /*0072*/ 	.short	0x0000
        /*0074*/ 	.byte	0x00, 0xf0, 0x21, 0x00


	//----- nvinfo : EIATTR_SPARSE_MMA_MASK
	.align		4
.L_25:
        /*0078*/ 	.byte	0x03, 0x50
        /*007a*/ 	.short	0x0000


	//----- nvinfo : EIATTR_MAXREG_COUNT
	.align		4
        /*007c*/ 	.byte	0x03, 0x1b
        /*007e*/ 	.short	0x00ff


	//----- nvinfo : EIATTR_MERCURY_ISA_VERSION
	.align		4
        /*0080*/ 	.byte	0x03, 0x5f
        /*0082*/ 	.short	0x0101


	//----- nvinfo : EIATTR_EXIT_INSTR_OFFSETS
	.align		4
        /*0084*/ 	.byte	0x04, 0x1c
        /*0086*/ 	.short	(.L_27 - .L_26)


	//   ....[0]....
.L_26:
        /*0088*/ 	.word	0x000000f0


	//   ....[1]....
        /*008c*/ 	.word	0x000005c0


	//   ....[2]....
        /*0090*/ 	.word	0x00000970


	//----- nvinfo : EIATTR_CRS_STACK_SIZE
	.align		4
.L_27:
        /*0094*/ 	.byte	0x04, 0x1e
        /*0096*/ 	.short	(.L_29 - .L_28)
.L_28:
        /*0098*/ 	.word	0x00000000


	//----- nvinfo : EIATTR_CBANK_PARAM_SIZE
	.align		4
.L_29:
        /*009c*/ 	.byte	0x03, 0x19
        /*009e*/ 	.short	0x0ba8


	//----- nvinfo : EIATTR_PARAM_CBANK
	.align		4
        /*00a0*/ 	.byte	0x04, 0x0a
        /*00a2*/ 	.short	(.L_31 - .L_30)
	.align		4
.L_30:
        /*00a4*/ 	.word	index@(.nv.constant0._Z25multi_tensor_apply_kernelI18TensorListMetadataILi3ELb0EEN18transformer_engine26multi_tensor_compute_scale30ComputeScaleAndScaleInvFunctorEJfbfEEvlPViT_T0_DpT1_)
        /*00a8*/ 	.short	0x0210
        /*00aa*/ 	.short	0x0ba8


	//----- nvinfo : EIATTR_SW_WAR
	.align		4
.L_31:
        /*00ac*/ 	.byte	0x04, 0x36
        /*00ae*/ 	.short	(.L_33 - .L_32)
.L_32:
        /*00b0*/ 	.word	0x00000008
.L_33:


//--------------------- .nv.callgraph             --------------------------
	.section	.nv.callgraph,"",@"SHT_CUDA_CALLGRAPH"
	.align	4
	.sectionentsize	8
	.align		4
        /*0000*/ 	.word	0x00000000
	.align		4
        /*0004*/ 	.word	0xffffffff
	.align		4
        /*0008*/ 	.word	0x00000000
	.align		4
        /*000c*/ 	.word	0xfffffffe
	.align		4
        /*0010*/ 	.word	0x00000000
	.align		4
        /*0014*/ 	.word	0xfffffffd
	.align		4
        /*0018*/ 	.word	0x00000000
	.align		4
        /*001c*/ 	.word	0xfffffffc


//--------------------- .text._Z25multi_tensor_apply_kernelI18TensorListMetadataILi3ELb0EEN18transformer_engine26multi_tensor_compute_scale30ComputeScaleAndScaleInvFunctorEJfbfEEvlPViT_T0_DpT1_ --------------------------
	.section	.text._Z25multi_tensor_apply_kernelI18TensorListMetadataILi3ELb0EEN18transformer_engine26multi_tensor_compute_scale30ComputeScaleAndScaleInvFunctorEJfbfEEvlPViT_T0_DpT1_,"ax",@progbits
	.align	128
        .global         _Z25multi_tensor_apply_kernelI18TensorListMetadataILi3ELb0EEN18transformer_engine26multi_tensor_compute_scale30ComputeScaleAndScaleInvFunctorEJfbfEEvlPViT_T0_DpT1_
        .type           _Z25multi_tensor_apply_kernelI18TensorListMetadataILi3ELb0EEN18transformer_engine26multi_tensor_compute_scale30ComputeScaleAndScaleInvFunctorEJfbfEEvlPViT_T0_DpT1_,@function
        .size           _Z25multi_tensor_apply_kernelI18TensorListMetadataILi3ELb0EEN18transformer_engine26multi_tensor_compute_scale30ComputeScaleAndScaleInvFunctorEJfbfEEvlPViT_T0_DpT1_,(.L_x_36 - _Z25multi_tensor_apply_kernelI18TensorListMetadataILi3ELb0EEN18transformer_engine26multi_tensor_compute_scale30ComputeScaleAndScaleInvFunctorEJfbfEEvlPViT_T0_DpT1_)
        .other          _Z25multi_tensor_apply_kernelI18TensorListMetadataILi3ELb0EEN18transformer_engine26multi_tensor_compute_scale30ComputeScaleAndScaleInvFunctorEJfbfEEvlPViT_T0_DpT1_,@"STO_CUDA_ENTRY STV_DEFAULT"
_Z25multi_tensor_apply_kernelI18TensorListMetadataILi3ELb0EEN18transformer_engine26multi_tensor_compute_scale30ComputeScaleAndScaleInvFunctorEJfbfEEvlPViT_T0_DpT1_:
.text._Z25multi_tensor_apply_kernelI18TensorListMetadataILi3ELb0EEN18transformer_engine26multi_tensor_compute_scale30ComputeScaleAndScaleInvFunctorEJfbfEEvlPViT_T0_DpT1_:
[----:B------:R-:W-:Y:S08]  /*0000*/  LDC R1, c[0x0][0x28] ;  /* 0x00000a00ff017b82 */ /* 0x000ff00000000800 */
[----:B------:R-:W0:Y:S01]  /*0010*/  S2UR UR5, SR_CTAID.X ;  /* 0x00000000000579c3 */ /* 0x000e220000002500 */
[----:B------:R-:W1:Y:S01]  /*0020*/  S2R R4, SR_TID.X ;  /* 0x0000000000047919 */ /* 0x000e620000002100 */
[----:B------:R-:W-:Y:S01]  /*0030*/  UMOV UR8, 0x10 ;  /* 0x0000001000087882 */ /* 0x000fe20000000000 */
[----:B------:R-:W-:Y:S01]  /*0040*/  ULDC UR9, c[0x0][0x210] ;  /* 0x0000840000097ab9 */ /* 0x000fe20000000800 */
[----:B0-----:R-:W-:-:S03]  /*0050*/  ULEA UR4, UR5, UR8, 0x2 ;  /* 0x0000000805047291 */ /* 0x001fc6000f8e103f */
[----:B------:R-:W-:Y:S02]  /*0060*/  ULDC.U8 UR5, c[0x0][UR5+0x760] ;  /* 0x0001d80005057abb */ /* 0x000fe40008000000 */
[----:B------:R-:W-:Y:S02]  /*0070*/  ULEA UR6, UR5, UR8, 0x2 ;  /* 0x0000000805067291 */ /* 0x000fe4000f8e103f */
[----:B------:R-:W-:Y:S01]  /*0080*/  ULEA UR5, UR5, UR8, 0x3 ;  /* 0x0000000805057291 */ /* 0x000fe2000f8e183f */
[----:B-1----:R-:W-:-:S04]  /*0090*/  ISETP.GE.AND P0, PT, R4, UR9, PT ;  /* 0x0000000904007c0c */ /* 0x002fc8000bf06270 */
[----:B------:R-:W-:Y:S02]  /*00a0*/  ULDC UR4, c[0x0][UR4+0x890] ;  /* 0x0002240004047abb */ /* 0x000fe40008000800 */
[----:B------:R-:W-:-:S03]  /*00b0*/  UIMAD UR7, UR4, UR9, URZ ;  /* 0x00000009040772a4 */ /* 0x000fc6000f8e023f */
[----:B------:R-:W-:Y:S02]  /*00c0*/  ULDC UR6, c[0x0][UR6+0x690] ;  /* 0x0001a40006067abb */ /* 0x000fe40008000800 */
[----:B------:R-:W-:-:S06]  /*00d0*/  UIADD3 UR6, -UR7, UR6, URZ ;  /* 0x0000000607067290 */ /* 0x000fcc000fffe13f */
[----:B------:R-:W-:-:S13]  /*00e0*/  ISETP.GE.OR P0, PT, R4, UR6, P0 ;  /* 0x0000000604007c0c */ /* 0x000fda0008706670 */
[----:B------:R-:W-:Y:S05]  /*00f0*/  @P0 EXIT ;  /* 0x000000000000094d */ /* 0x000fea0003800000 */
[----:B------:R-:W-:Y:S01]  /*0100*/  ULDC.U8 UR4, c[0x0][0xdb0] ;  /* 0x00036c0000047ab9 */ /* 0x000fe20000000000 */
[----:B------:R-:W0:Y:S01]  /*0110*/  LDC R0, c[0x0][0xdac] ;  /* 0x00036b00ff007b82 */ /* 0x000e220000000800 */
[----:B------:R-:W-:Y:S01]  /*0120*/  UPRMT UR8, UR4, 0x8880, URZ ;  /* 0x0000888004087896 */ /* 0x000fe2000800003f */
[----:B------:R-:W-:Y:S01]  /*0130*/  ULDC.64 UR10, c[0x0][UR5+0x210] ;  /* 0x00008400050a7abb */ /* 0x000fe20008000a00 */
[----:B------:R-:W-:Y:S01]  /*0140*/  ULDC.64 UR12, c[0x0][UR5+0x390] ;  /* 0x0000e400050c7abb */ /* 0x000fe20008000a00 */
[----:B------:R-:W-:-:S03]  /*0150*/  USHF.R.S32.HI UR9, URZ, 0x1f, UR7 ;  /* 0x0000001f3f097899 */ /* 0x000fc60008011407 */
[----:B------:R-:W-:Y:S01]  /*0160*/  ISETP.NE.AND P0, PT, RZ, UR8, PT ;  /* 0x00000008ff007c0c */ /* 0x000fe2000bf05270 */
[----:B------:R-:W-:Y:S01]  /*0170*/  ULDC.64 UR4, c[0x0][UR5+0x510] ;  /* 0x0001440005047abb */ /* 0x000fe20008000a00 */
[----:B------:R-:W-:Y:S01]  /*0180*/  ULDC UR8, c[0x0][0x0] ;  /* 0x0000000000087ab9 */ /* 0x000fe20000000800 */
[----:B------:R-:W-:Y:S01]  /*0190*/  ULDC.64 UR14, c[0x0][0x208] ;  /* 0x00008200000e7ab9 */ /* 0x000fe20000000a00 */
[----:B------:R-:W-:Y:S01]  /*01a0*/  ULDC UR21, c[0x0][0x210] ;  /* 0x0000840000157ab9 */ /* 0x000fe20000000800 */
[----:B------:R-:W-:Y:S01]  /*01b0*/  ULDC UR18, c[0x0][0x210] ;  /* 0x0000840000127ab9 */ /* 0x000fe20000000800 */
[----:B------:R-:W-:Y:S01]  /*01c0*/  ULDC UR16, c[0x0][0xdb4] ;  /* 0x00036d0000107ab9 */ /* 0x000fe20000000800 */
[----:B------:R-:W-:Y:S01]  /*01d0*/  ULDC UR19, c[0x0][0xdb4] ;  /* 0x00036d0000137ab9 */ /* 0x000fe20000000800 */
[----:B------:R-:W-:Y:S01]  /*01e0*/  ULDC UR17, c[0x0][0xdac] ;  /* 0x00036b0000117ab9 */ /* 0x000fe20000000800 */
[----:B------:R-:W-:-:S04]  /*01f0*/  ULDC UR20, c[0x0][0xdac] ;  /* 0x00036b0000147ab9 */ /* 0x000fc80000000800 */
[----:B------:R-:W-:Y:S05]  /*0200*/  @!P0 BRA `(.L_x_0) ;  /* 0x0000000000f08947 */ /* 0x000fea0003800000 */
[----:B------:R-:W-:Y:S01]  /*0210*/  BSSY B0, `(.L_x_1) ;  /* 0x000003a000007945 */ /* 0x000fe20003800000 */
.L_x_9:
[----:B------:R-:W-:-:S04]  /*0220*/  IADD3 R5, P0, R4, UR7, RZ ;  /* 0x0000000704057c10 */ /* 0x000fc8000ff1e0ff */
[----:B------:R-:W-:Y:S01]  /*0230*/  LEA.HI.X.SX32 R2, R4, UR9, 0x1, P0 ;  /* 0x0000000904027c11 */ /* 0x000fe200080f0eff */
[----:B------:R-:W-:-:S03]  /*0240*/  IMAD.SHL.U32 R6, R5, 0x4, RZ ;  /* 0x0000000405067824 */ /* 0x000fc600078e00ff */
[----:B------:R-:W-:Y:S02]  /*0250*/  SHF.L.U64.HI R5, R5, 0x2, R2 ;  /* 0x0000000205057819 */ /* 0x000fe40000010202 */
[----:B------:R-:W-:-:S04]  /*0260*/  IADD3 R2, P0, R6, UR10, RZ ;  /* 0x0000000a06027c10 */ /* 0x000fc8000ff1e0ff */
[----:B------:R-:W-:-:S05]  /*0270*/  IADD3.X R3, R5, UR11, RZ, P0, !PT ;  /* 0x0000000b05037c10 */ /* 0x000fca00087fe4ff */
[----:B------:R-:W2:Y:S01]  /*0280*/  LDG.E R2, desc[UR14][R2.64] ;  /* 0x0000000e02027981 */ /* 0x000ea2000c1e1900 */
[----:B------:R-:W-:Y:S01]  /*0290*/  BSSY B1, `(.L_x_2) ;  /* 0x0000019000017945 */ /* 0x000fe20003800000 */
[----:B------:R-:W-:Y:S01]  /*02a0*/  IMAD.MOV.U32 R7, RZ, RZ, 0x3f800000 ;  /* 0x3f800000ff077424 */ /* 0x000fe200078e00ff */
[----:B--2---:R-:W-:-:S04]  /*02b0*/  FSETP.GEU.AND P0, PT, R2, UR16, PT ;  /* 0x0000001002007c0b */ /* 0x004fc8000bf0e000 */
[----:B------:R-:W-:-:S04]  /*02c0*/  FSEL R9, R2, UR16, P0 ;  /* 0x0000001002097c08 */ /* 0x000fc80008000000 */
[----:B------:R-:W-:-:S04]  /*02d0*/  FSETP.NEU.AND P0, PT, |R9|, +INF , PT ;  /* 0x7f8000000900780b */ /* 0x000fc80003f0d200 */
[----:B------:R-:W-:-:S04]  /*02e0*/  FSETP.EQ.OR P0, PT, R9, RZ, !P0 ;  /* 0x000000ff0900720b */ /* 0x000fc80004702400 */
[----:B------:R-:W-:-:S13]  /*02f0*/  FSETP.GTU.OR P0, PT, |R9|, +INF , P0 ;  /* 0x7f8000000900780b */ /* 0x000fda000070c600 */
[----:B------:R-:W-:Y:S05]  /*0300*/  @P0 BRA `(.L_x_3) ;  /* 0x0000000000440947 */ /* 0x000fea0003800000 */
[----:B------:R-:W1:Y:S01]  /*0310*/  MUFU.RCP R2, R9 ;  /* 0x0000000900027308 */ /* 0x000e620000001000 */
[----:B------:R-:W-:Y:S01]  /*0320*/  IMAD.U32 R10, RZ, RZ, UR17 ;  /* 0x00000011ff0a7e24 */ /* 0x000fe2000f8e00ff */
[----:B------:R-:W-:Y:S06]  /*0330*/  BSSY B2, `(.L_x_4) ;  /* 0x000000b000027945 */ /* 0x000fec0003800000 */
[----:B------:R-:W2:Y:S01]  /*0340*/  FCHK P0, R10, R9 ;  /* 0x000000090a007302 */ /* 0x000ea20000000000 */
[----:B-1----:R-:W-:-:S04]  /*0350*/  FFMA R3, -R9, R2, 1 ;  /* 0x3f80000009037423 */ /* 0x002fc80000000102 */
[----:B------:R-:W-:-:S04]  /*0360*/  FFMA R2, R2, R3, R2 ;  /* 0x0000000302027223 */ /* 0x000fc80000000002 */
[----:B------:R-:W-:-:S04]  /*0370*/  FFMA R3, R2, UR17, RZ ;  /* 0x0000001102037c23 */ /* 0x000fc800080000ff */
[----:B------:R-:W-:-:S04]  /*0380*/  FFMA R8, -R9, R3, UR17 ;  /* 0x0000001109087e23 */ /* 0x000fc80008000103 */
[----:B------:R-:W-:Y:S01]  /*0390*/  FFMA R2, R2, R8, R3 ;  /* 0x0000000802027223 */ /* 0x000fe20000000003 */
[----:B--2---:R-:W-:Y:S06]  /*03a0*/  @!P0 BRA `(.L_x_5) ;  /* 0x00000000000c8947 */ /* 0x004fec0003800000 */
[----:B------:R-:W-:Y:S01]  /*03b0*/  IMAD.MOV.U32 R3, RZ, RZ, R9 ;  /* 0x000000ffff037224 */ /* 0x000fe200078e0009 */
[----:B------:R-:W-:-:S07]  /*03c0*/  MOV R8, 0x3e0 ;  /* 0x000003e000087802 */ /* 0x000fce0000000f00 */
[----:B0-----:R-:W-:Y:S05]  /*03d0*/  CALL.REL.NOINC `($__internal_1_$__cuda_sm3x_div_rn_noftz_f32_slowpath) ;  /* 0x00000008003c7944 */ /* 0x001fea0003c00000 */
.L_x_5:
[----:B------:R-:W-:Y:S05]  /*03e0*/  BSYNC B2 ;  /* 0x0000000000027941 */ /* 0x000fea0003800000 */
.L_x_4:
[----:B------:R-:W-:-:S04]  /*03f0*/  FSETP.NEU.AND P0, PT, |R2|, +INF , PT ;  /* 0x7f8000000200780b */ /* 0x000fc80003f0d200 */
[----:B------:R-:W-:-:S04]  /*0400*/  FSEL R2, R2, 3.40282346638528859812e+38, P0 ;  /* 0x7f7fffff02027808 */ /* 0x000fc80000000000 */
[----:B------:R-:W-:-:S07]  /*0410*/  LOP3.LUT R7, R2, 0xff800000, RZ, 0xc0, !PT ;  /* 0xff80000002077812 */ /* 0x000fce00078ec0ff */
.L_x_3:
[----:B------:R-:W-:Y:S05]  /*0420*/  BSYNC B1 ;  /* 0x0000000000017941 */ /* 0x000fea0003800000 */
.L_x_2:
[----:B------:R-:W-:Y:S01]  /*0430*/  IADD3 R2, P0, R6, UR12, RZ ;  /* 0x0000000c06027c10 */ /* 0x000fe2000ff1e0ff */
[----:B------:R-:W-:Y:S01]  /*0440*/  VIADD R8, R7, 0x1800000 ;  /* 0x0180000007087836 */ /* 0x000fe20000000000 */
[----:B------:R-:W-:Y:S02]  /*0450*/  BSSY B1, `(.L_x_6) ;  /* 0x000000e000017945 */ /* 0x000fe40003800000 */
[----:B------:R-:W-:Y:S02]  /*0460*/  IADD3.X R3, R5, UR13, RZ, P0, !PT ;  /* 0x0000000d05037c10 */ /* 0x000fe400087fe4ff */
[----:B------:R-:W-:-:S03]  /*0470*/  LOP3.LUT R8, R8, 0x7f800000, RZ, 0xc0, !PT ;  /* 0x7f80000008087812 */ /* 0x000fc600078ec0ff */
[----:B------:R1:W-:Y:S01]  /*0480*/  STG.E desc[UR14][R2.64], R7 ;  /* 0x0000000702007986 */ /* 0x0003e2000c10190e */
[----:B------:R-:W-:-:S13]  /*0490*/  ISETP.GT.U32.AND P0, PT, R8, 0x1ffffff, PT ;  /* 0x01ffffff0800780c */ /* 0x000fda0003f04070 */
[----:B-1----:R-:W-:Y:S05]  /*04a0*/  @P0 BRA `(.L_x_7) ;  /* 0x0000000000100947 */ /* 0x002fea0003800000 */
[----:B------:R-:W-:Y:S01]  /*04b0*/  IMAD.MOV.U32 R2, RZ, RZ, R7 ;  /* 0x000000ffff027224 */ /* 0x000fe200078e0007 */
[----:B------:R-:W-:-:S07]  /*04c0*/  MOV R8, 0x4e0 ;  /* 0x000004e000087802 */ /* 0x000fce0000000f00 */
[----:B0-----:R-:W-:Y:S05]  /*04d0*/  CALL.REL.NOINC `($__internal_0_$__cuda_sm20_rcp_rn_f32_slowpath) ;  /* 0x0000000400287944 */ /* 0x001fea0003c00000 */
[----:B------:R-:W-:Y:S05]  /*04e0*/  BRA `(.L_x_8) ;  /* 0x0000000000107947 */ /* 0x000fea0003800000 */
.L_x_7:
[----:B------:R-:W1:Y:S02]  /*04f0*/  MUFU.RCP R2, R7 ;  /* 0x0000000700027308 */ /* 0x000e640000001000 */
[----:B-1----:R-:W-:-:S04]  /*0500*/  FFMA R3, R2, R7, -1 ;  /* 0xbf80000002037423 */ /* 0x002fc80000000007 */
[----:B------:R-:W-:-:S04]  /*0510*/  FADD.FTZ R3, -R3, -RZ ;  /* 0x800000ff03037221 */ /* 0x000fc80000010100 */
[----:B------:R-:W-:-:S07]  /*0520*/  FFMA R3, R2, R3, R2 ;  /* 0x0000000302037223 */ /* 0x000fce0000000002 */
.L_x_8:
[----:B------:R-:W-:Y:S05]  /*0530*/  BSYNC B1 ;  /* 0x0000000000017941 */ /* 0x000fea0003800000 */
.L_x_6:
[----:B------:R-:W-:Y:S01]  /*0540*/  IADD3 R6, P0, R6, UR4, RZ ;  /* 0x0000000406067c10 */ /* 0x000fe2000ff1e0ff */
[----:B------:R-:W-:-:S03]  /*0550*/  VIADD R4, R4, UR8 ;  /* 0x0000000804047c36 */ /* 0x000fc60008000000 */
[----:B------:R-:W-:Y:S02]  /*0560*/  IADD3.X R7, R5, UR5, RZ, P0, !PT ;  /* 0x0000000505077c10 */ /* 0x000fe400087fe4ff */
[C---:B------:R-:W-:Y:S02]  /*0570*/  ISETP.GE.AND P0, PT, R4.reuse, UR18, PT ;  /* 0x0000001204007c0c */ /* 0x040fe4000bf06270 */
[----:B------:R-:W-:Y:S01]  /*0580*/  ISETP.LT.AND P1, PT, R4, UR6, PT ;  /* 0x0000000604007c0c */ /* 0x000fe2000bf21270 */
[----:B------:R1:W-:-:S12]  /*0590*/  STG.E desc[UR14][R6.64], R3 ;  /* 0x0000000306007986 */ /* 0x0003d8000c10190e */
[----:B-1----:R-:W-:Y:S05]  /*05a0*/  @!P0 BRA P1, `(.L_x_9) ;  /* 0xfffffffc001c8947 */ /* 0x002fea000083ffff */
[----:B------:R-:W-:Y:S05]  /*05b0*/  BSYNC B0 ;  /* 0x0000000000007941 */ /* 0x000fea0003800000 */
.L_x_1:
[----:B------:R-:W-:Y:S05]  /*05c0*/  EXIT ;  /* 0x000000000000794d */ /* 0x000fea0003800000 */
.L_x_0:
[----:B------:R-:W-:Y:S01]  /*05d0*/  BSSY B0, `(.L_x_10) ;  /* 0x0000039000007945 */ /* 0x000fe20003800000 */
.L_x_18:
        /* <DEDUP_REMOVED lines=28> */
.L_x_14:
[----:B------:R-:W-:Y:S05]  /*07a0*/  BSYNC B2 ;  /* 0x0000000000027941 */ /* 0x000fea0003800000 */
.L_x_13:
[----:B------:R-:W-:-:S04]  /*07b0*/  FSETP.NEU.AND P0, PT, |R2|, +INF , PT ;  /* 0x7f8000000200780b */ /* 0x000fc80003f0d200 */
[----:B------:R-:W-:-:S09]  /*07c0*/  FSEL R7, R2, 3.40282346638528859812e+38, P0 ;  /* 0x7f7fffff02077808 */ /* 0x000fd20000000000 */
.L_x_12:
[----:B------:R-:W-:Y:S05]  /*07d0*/  BSYNC B1 ;  /* 0x0000000000017941 */ /* 0x000fea0003800000 */
.L_x_11:
        /* <DEDUP_REMOVED lines=12> */
.L_x_16:
[----:B------:R-:W1:Y:S02]  /*08a0*/  MUFU.RCP R2, R7 ;  /* 0x0000000700027308 */ /* 0x000e640000001000 */
[----:B-1----:R-:W-:-:S04]  /*08b0*/  FFMA R3, R2, R7, -1 ;  /* 0xbf80000002037423 */ /* 0x002fc80000000007 */
[----:B------:R-:W-:-:S04]  /*08c0*/  FADD.FTZ R3, -R3, -RZ ;  /* 0x800000ff03037221 */ /* 0x000fc80000010100 */
[----:B------:R-:W-:-:S07]  /*08d0*/  FFMA R3, R2, R3, R2 ;  /* 0x0000000302037223 */ /* 0x000fce0000000002 */
.L_x_17:
[----:B------:R-:W-:Y:S05]  /*08e0*/  BSYNC B1 ;  /* 0x0000000000017941 */ /* 0x000fea0003800000 */
.L_x_15:
        /* <DEDUP_REMOVED lines=8> */
.L_x_10:
[----:B------:R-:W-:Y:S05]  /*0970*/  EXIT ;  /* 0x000000000000794d */ /* 0x000fea0003800000 */
        .weak           $__internal_0_$__cuda_sm20_rcp_rn_f32_slowpath
        .type           $__internal_0_$__cuda_sm20_rcp_rn_f32_slowpath,@function
        .size           $__internal_0_$__cuda_sm20_rcp_rn_f32_slowpath,($__internal_1_$__cuda_sm3x_div_rn_noftz_f32_slowpath - $__internal_0_$__cuda_sm20_rcp_rn_f32_slowpath)
$__internal_0_$__cuda_sm20_rcp_rn_f32_slowpath:
[----:B------:R-:W-:Y:S01]  /*0980*/  IMAD.SHL.U32 R3, R2, 0x2, RZ ;  /* 0x0000000202037824 */ /* 0x000fe200078e00ff */
[----:B------:R-:W-:Y:S04]  /*0990*/  BSSY B2, `(.L_x_19) ;  /* 0x0000030000027945 */ /* 0x000fe80003800000 */
[----:B------:R-:W-:-:S04]  /*09a0*/  SHF.R.U32.HI R11, RZ, 0x18, R3 ;  /* 0x00000018ff0b7819 */ /* 0x000fc80000011603 */
[----:B------:R-:W-:-:S13]  /*09b0*/  ISETP.NE.U32.AND P0, PT, R11, RZ, PT ;  /* 0x000000ff0b00720c */ /* 0x000fda0003f05070 */
[----:B------:R-:W-:Y:S05]  /*09c0*/  @P0 BRA `(.L_x_20) ;  /* 0x0000000000280947 */ /* 0x000fea0003800000 */
[----:B------:R-:W-:-:S05]  /*09d0*/  IMAD.SHL.U32 R3, R2, 0x2, RZ ;  /* 0x0000000202037824 */ /* 0x000fca00078e00ff */
[----:B------:R-:W-:-:S13]  /*09e0*/  ISETP.NE.AND P0, PT, R3, RZ, PT ;  /* 0x000000ff0300720c */ /* 0x000fda0003f05270 */
[----:B------:R-:W-:Y:S01]  /*09f0*/  @P0 FFMA R9, R2, 1.84467440737095516160e+19, RZ ;  /* 0x5f80000002090823 */ /* 0x000fe200000000ff */
[----:B------:R-:W-:Y:S08]  /*0a00*/  @!P0 MUFU.RCP R7, R2 ;  /* 0x0000000200078308 */ /* 0x000ff00000001000 */
[----:B------:R-:W0:Y:S02]  /*0a10*/  @P0 MUFU.RCP R10, R9 ;  /* 0x00000009000a0308 */ /* 0x000e240000001000 */
[----:B0-----:R-:W-:-:S04]  /*0a20*/  @P0 FFMA R3, R9, R10, -1 ;  /* 0xbf80000009030423 */ /* 0x001fc8000000000a */
[----:B------:R-:W-:-:S04]  /*0a30*/  @P0 FADD.FTZ R3, -R3, -RZ ;  /* 0x800000ff03030221 */ /* 0x000fc80000010100 */
[----:B------:R-:W-:-:S04]  /*0a40*/  @P0 FFMA R3, R10, R3, R10 ;  /* 0x000000030a030223 */ /* 0x000fc8000000000a */
[----:B------:R-:W-:Y:S01]  /*0a50*/  @P0 FFMA R7, R3, 1.84467440737095516160e+19, RZ ;  /* 0x5f80000003070823 */ /* 0x000fe200000000ff */
[----:B------:R-:W-:Y:S06]  /*0a60*/  BRA `(.L_x_21) ;  /* 0x0000000000887947 */ /* 0x000fec0003800000 */
.L_x_20:
[----:B------:R-:W-:-:S05]  /*0a70*/  VIADD R13, R11, 0xffffff03 ;  /* 0xffffff030b0d7836 */ /* 0x000fca0000000000 */
[----:B------:R-:W-:-:S13]  /*0a80*/  ISETP.GT.U32.AND P0, PT, R13, 0x1, PT ;  /* 0x000000010d00780c */ /* 0x000fda0003f04070 */
[----:B------:R-:W-:Y:S05]  /*0a90*/  @P0 BRA `(.L_x_22) ;  /* 0x0000000000780947 */ /* 0x000fea0003800000 */
[----:B------:R-:W-:Y:S01]  /*0aa0*/  LOP3.LUT R3, R2, 0x7fffff, RZ, 0xc0, !PT ;  /* 0x007fffff02037812 */ /* 0x000fe200078ec0ff */
[----:B------:R-:W-:-:S03]  /*0ab0*/  IMAD.MOV.U32 R12, RZ, RZ, 0x3 ;  /* 0x00000003ff0c7424 */ /* 0x000fc600078e00ff */
[----:B------:R-:W-:Y:S02]  /*0ac0*/  LOP3.LUT R3, R3, 0x3f800000, RZ, 0xfc, !PT ;  /* 0x3f80000003037812 */ /* 0x000fe400078efcff */
[----:B------:R-:W-:Y:S02]  /*0ad0*/  SHF.L.U32 R12, R12, R13, RZ ;  /* 0x0000000d0c0c7219 */ /* 0x000fe400000006ff */
[----:B------:R-:W0:Y:S02]  /*0ae0*/  MUFU.RCP R10, R3 ;  /* 0x00000003000a7308 */ /* 0x000e240000001000 */
[----:B0-----:R-:W-:-:S04]  /*0af0*/  FFMA R7, R3, R10, -1 ;  /* 0xbf80000003077423 */ /* 0x001fc8000000000a */
[----:B------:R-:W-:-:S04]  /*0b00*/  FADD.FTZ R7, -R7, -RZ ;  /* 0x800000ff07077221 */ /* 0x000fc80000010100 */
[CCC-:B------:R-:W-:Y:S01]  /*0b10*/  FFMA.RM R9, R10.reuse, R7.reuse, R10.reuse ;  /* 0x000000070a097223 */ /* 0x1c0fe2000000400a */
[----:B------:R-:W-:-:S04]  /*0b20*/  FFMA.RP R10, R10, R7, R10 ;  /* 0x000000070a0a7223 */ /* 0x000fc8000000800a */
[C---:B------:R-:W-:Y:S02]  /*0b30*/  LOP3.LUT R7, R9.reuse, 0x7fffff, RZ, 0xc0, !PT ;  /* 0x007fffff09077812 */ /* 0x040fe400078ec0ff */
[----:B------:R-:W-:Y:S02]  /*0b40*/  FSETP.NEU.FTZ.AND P0, PT, R9, R10, PT ;  /* 0x0000000a0900720b */ /* 0x000fe40003f1d000 */
[----:B------:R-:W-:Y:S02]  /*0b50*/  LOP3.LUT R7, R7, 0x800000, RZ, 0xfc, !PT ;  /* 0x0080000007077812 */ /* 0x000fe400078efcff */
[----:B------:R-:W-:Y:S02]  /*0b60*/  SEL R9, RZ, 0xffffffff, !P0 ;  /* 0xffffffffff097807 */ /* 0x000fe40004000000 */
[----:B------:R-:W-:-:S03]  /*0b70*/  LOP3.LUT R12, R12, R7, RZ, 0xc0, !PT ;  /* 0x000000070c0c7212 */ /* 0x000fc600078ec0ff */
[----:B------:R-:W-:Y:S01]  /*0b80*/  IMAD.MOV R10, RZ, RZ, -R9 ;  /* 0x000000ffff0a7224 */ /* 0x000fe200078e0a09 */
[----:B------:R-:W-:-:S04]  /*0b90*/  SHF.R.U32.HI R12, RZ, R13, R12 ;  /* 0x0000000dff0c7219 */ /* 0x000fc8000001160c */
[--C-:B------:R-:W-:Y:S01]  /*0ba0*/  LOP3.LUT P1, RZ, R10, R13, R7.reuse, 0xf8, !PT ;  /* 0x0000000d0aff7212 */ /* 0x100fe2000782f807 */
[----:B------:R-:W-:Y:S01]  /*0bb0*/  VIADD R10, R11, 0xffffff04 ;  /* 0xffffff040b0a7836 */ /* 0x000fe20000000000 */
[C---:B------:R-:W-:Y:S02]  /*0bc0*/  LOP3.LUT P0, RZ, R12.reuse, 0x1, RZ, 0xc0, !PT ;  /* 0x000000010cff7812 */ /* 0x040fe4000780c0ff */
[----:B------:R-:W-:Y:S02]  /*0bd0*/  LOP3.LUT P2, RZ, R12, 0x2, RZ, 0xc0, !PT ;  /* 0x000000020cff7812 */ /* 0x000fe4000784c0ff */
[----:B------:R-:W-:Y:S02]  /*0be0*/  SHF.R.U32.HI R7, RZ, R10, R7 ;  /* 0x0000000aff077219 */ /* 0x000fe40000011607 */
[----:B------:R-:W-:Y:S02]  /*0bf0*/  PLOP3.LUT P0, PT, P0, P1, P2, 0xe0, 0x0 ;  /* 0x000000000000781c */ /* 0x000fe40000703c20 */
[----:B------:R-:W-:-:S02]  /*0c00*/  LOP3.LUT P1, RZ, R2, 0x7fffff, RZ, 0xc0, !PT ;  /* 0x007fffff02ff7812 */ /* 0x000fc4000782c0ff */
[----:B------:R-:W-:-:S05]  /*0c10*/  SEL R3, RZ, 0x1, !P0 ;  /* 0x00000001ff037807 */ /* 0x000fca0004000000 */
[----:B------:R-:W-:-:S05]  /*0c20*/  IMAD.MOV R3, RZ, RZ, -R3 ;  /* 0x000000ffff037224 */ /* 0x000fca00078e0a03 */
[----:B------:R-:W-:-:S13]  /*0c30*/  ISETP.GE.AND P0, PT, R3, RZ, PT ;  /* 0x000000ff0300720c */ /* 0x000fda0003f06270 */
[----:B------:R-:W-:-:S04]  /*0c40*/  @!P0 VIADD R7, R7, 0x1 ;  /* 0x0000000107078836 */ /* 0x000fc80000000000 */
[----:B------:R-:W-:-:S05]  /*0c50*/  @!P1 IMAD.SHL.U32 R7, R7, 0x2, RZ ;  /* 0x0000000207079824 */ /* 0x000fca00078e00ff */
[----:B------:R-:W-:Y:S01]  /*0c60*/  LOP3.LUT R7, R7, 0x80000000, R2, 0xf8, !PT ;  /* 0x8000000007077812 */ /* 0x000fe200078ef802 */
[----:B------:R-:W-:Y:S06]  /*0c70*/  BRA `(.L_x_21) ;  /* 0x0000000000047947 */ /* 0x000fec0003800000 */
.L_x_22:
[----:B------:R0:W1:Y:S02]  /*0c80*/  MUFU.RCP R7, R2 ;  /* 0x0000000200077308 */ /* 0x0000640000001000 */
.L_x_21:
[----:B------:R-:W-:Y:S05]  /*0c90*/  BSYNC B2 ;  /* 0x0000000000027941 */ /* 0x000fea0003800000 */
.L_x_19:
[----:B------:R-:W-:Y:S02]  /*0ca0*/  IMAD.MOV.U32 R9, RZ, RZ, 0x0 ;  /* 0x00000000ff097424 */ /* 0x000fe400078e00ff */
[----:B-1----:R-:W-:Y:S02]  /*0cb0*/  IMAD.MOV.U32 R3, RZ, RZ, R7 ;  /* 0x000000ffff037224 */ /* 0x002fe400078e0007 */
[----:B0-----:R-:W-:Y:S05]  /*0cc0*/  RET.REL.NODEC R8 `(_Z25multi_tensor_apply_kernelI18TensorListMetadataILi3ELb0EEN18transformer_engine26multi_tensor_compute_scale30ComputeScaleAndScaleInvFunctorEJfbfEEvlPViT_T0_DpT1_) ;  /* 0xfffffff008cc7950 */ /* 0x001fea0003c3ffff */
        .weak           $__internal_1_$__cuda_sm3x_div_rn_noftz_f32_slowpath
        .type           $__internal_1_$__cuda_sm3x_div_rn_noftz_f32_slowpath,@function
        .size           $__internal_1_$__cuda_sm3x_div_rn_noftz_f32_slowpath,(.L_x_36 - $__internal_1_$__cuda_sm3x_div_rn_noftz_f32_slowpath)
$__internal_1_$__cuda_sm3x_div_rn_noftz_f32_slowpath:
[----:B------:R-:W-:Y:S01]  /*0cd0*/  SHF.R.U32.HI R7, RZ, 0x17, R3 ;  /* 0x00000017ff077819 */ /* 0x000fe20000011603 */
[----:B------:R-:W-:Y:S01]  /*0ce0*/  BSSY B3, `(.L_x_23) ;  /* 0x0000063000037945 */ /* 0x000fe20003800000 */
[--C-:B------:R-:W-:Y:S01]  /*0cf0*/  SHF.R.U32.HI R2, RZ, 0x17, R0.reuse ;  /* 0x00000017ff027819 */ /* 0x100fe20000011600 */
[----:B------:R-:W-:Y:S01]  /*0d00*/  IMAD.MOV.U32 R9, RZ, RZ, R0 ;  /* 0x000000ffff097224 */ /* 0x000fe200078e0000 */
[----:B------:R-:W-:Y:S02]  /*0d10*/  LOP3.LUT R15, R7, 0xff, RZ, 0xc0, !PT ;  /* 0x000000ff070f7812 */ /* 0x000fe400078ec0ff */
[----:B------:R-:W-:-:S03]  /*0d20*/  LOP3.LUT R2, R2, 0xff, RZ, 0xc0, !PT ;  /* 0x000000ff02027812 */ /* 0x000fc600078ec0ff */
[----:B------:R-:W-:Y:S02]  /*0d30*/  VIADD R11, R15, 0xffffffff ;  /* 0xffffffff0f0b7836 */ /* 0x000fe40000000000 */
[----:B------:R-:W-:-:S03]  /*0d40*/  VIADD R10, R2, 0xffffffff ;  /* 0xffffffff020a7836 */ /* 0x000fc60000000000 */
[----:B------:R-:W-:-:S04]  /*0d50*/  ISETP.GT.U32.AND P0, PT, R11, 0xfd, PT ;  /* 0x000000fd0b00780c */ /* 0x000fc80003f04070 */
[----:B------:R-:W-:-:S13]  /*0d60*/  ISETP.GT.U32.OR P0, PT, R10, 0xfd, P0 ;  /* 0x000000fd0a00780c */ /* 0x000fda0000704470 */
[----:B------:R-:W-:Y:S01]  /*0d70*/  @!P0 IMAD.MOV.U32 R7, RZ, RZ, RZ ;  /* 0x000000ffff078224 */ /* 0x000fe200078e00ff */
[----:B------:R-:W-:Y:S06]  /*0d80*/  @!P0 BRA `(.L_x_24) ;  /* 0x00000000005c8947 */ /* 0x000fec0003800000 */
[----:B------:R-:W-:Y:S02]  /*0d90*/  FSETP.GTU.FTZ.AND P0, PT, |R0|, +INF , PT ;  /* 0x7f8000000000780b */ /* 0x000fe40003f1c200 */
[----:B------:R-:W-:-:S04]  /*0da0*/  FSETP.GTU.FTZ.AND P1, PT, |R3|, +INF , PT ;  /* 0x7f8000000300780b */ /* 0x000fc80003f3c200 */
[----:B------:R-:W-:-:S13]  /*0db0*/  PLOP3.LUT P0, PT, P0, P1, PT, 0xa8, 0x0 ;  /* 0x000000000000781c */ /* 0x000fda0000703570 */
[----:B------:R-:W-:Y:S05]  /*0dc0*/  @P0 BRA `(.L_x_25) ;  /* 0x00000004004c0947 */ /* 0x000fea0003800000 */
[----:B------:R-:W-:-:S13]  /*0dd0*/  LOP3.LUT P0, RZ, R3, 0x7fffffff, R9, 0xc8, !PT ;  /* 0x7fffffff03ff7812 */ /* 0x000fda000780c809 */
[----:B------:R-:W-:Y:S05]  /*0de0*/  @!P0 BRA `(.L_x_26) ;  /* 0x00000004003c8947 */ /* 0x000fea0003800000 */
[C---:B------:R-:W-:Y:S02]  /*0df0*/  FSETP.NEU.FTZ.AND P2, PT, |R0|.reuse, +INF , PT ;  /* 0x7f8000000000780b */ /* 0x040fe40003f5d200 */
[----:B------:R-:W-:Y:S02]  /*0e00*/  FSETP.NEU.FTZ.AND P1, PT, |R3|, +INF , PT ;  /* 0x7f8000000300780b */ /* 0x000fe40003f3d200 */
[----:B------:R-:W-:-:S11]  /*0e10*/  FSETP.NEU.FTZ.AND P0, PT, |R0|, +INF , PT ;  /* 0x7f8000000000780b */ /* 0x000fd60003f1d200 */
[----:B------:R-:W-:Y:S05]  /*0e20*/  @!P1 BRA !P2, `(.L_x_26) ;  /* 0x00000004002c9947 */ /* 0x000fea0005000000 */
[----:B------:R-:W-:-:S04]  /*0e30*/  LOP3.LUT P2, RZ, R9, 0x7fffffff, RZ, 0xc0, !PT ;  /* 0x7fffffff09ff7812 */ /* 0x000fc8000784c0ff */
[----:B------:R-:W-:-:S13]  /*0e40*/  PLOP3.LUT P1, PT, P1, P2, PT, 0x2a, 0x0 ;  /* 0x000000000000781c */ /* 0x000fda0000f24572 */
[----:B------:R-:W-:Y:S05]  /*0e50*/  @P1 BRA `(.L_x_27) ;  /* 0x0000000400181947 */ /* 0x000fea0003800000 */
[----:B------:R-:W-:-:S04]  /*0e60*/  LOP3.LUT P1, RZ, R3, 0x7fffffff, RZ, 0xc0, !PT ;  /* 0x7fffffff03ff7812 */ /* 0x000fc8000782c0ff */
[----:B------:R-:W-:-:S13]  /*0e70*/  PLOP3.LUT P0, PT, P0, P1, PT, 0x2a, 0x0 ;  /* 0x000000000000781c */ /* 0x000fda0000702572 */
[----:B------:R-:W-:Y:S05]  /*0e80*/  @P0 BRA `(.L_x_28) ;  /* 0x0000000400000947 */ /* 0x000fea0003800000 */
[----:B------:R-:W-:Y:S02]  /*0e90*/  ISETP.GE.AND P0, PT, R10, RZ, PT ;  /* 0x000000ff0a00720c */ /* 0x000fe40003f06270 */
[----:B------:R-:W-:-:S11]  /*0ea0*/  ISETP.GE.AND P1, PT, R11, RZ, PT ;  /* 0x000000ff0b00720c */ /* 0x000fd60003f26270 */
[----:B------:R-:W-:Y:S02]  /*0eb0*/  @P0 IMAD.MOV.U32 R7, RZ, RZ, RZ ;  /* 0x000000ffff070224 */ /* 0x000fe400078e00ff */
[----:B------:R-:W-:Y:S01]  /*0ec0*/  @!P0 FFMA R9, R0, 1.84467440737095516160e+19, RZ ;  /* 0x5f80000000098823 */ /* 0x000fe200000000ff */
[----:B------:R-:W-:Y:S02]  /*0ed0*/  @!P0 IMAD.MOV.U32 R7, RZ, RZ, -0x40 ;  /* 0xffffffc0ff078424 */ /* 0x000fe400078e00ff */
[----:B------:R-:W-:Y:S02]  /*0ee0*/  @!P1 FFMA R3, R3, 1.84467440737095516160e+19, RZ ;  /* 0x5f80000003039823 */ /* 0x000fe400000000ff */
[----:B------:R-:W-:-:S07]  /*0ef0*/  @!P1 VIADD R7, R7, 0x40 ;  /* 0x0000004007079836 */ /* 0x000fce0000000000 */
.L_x_24:
[----:B------:R-:W-:Y:S01]  /*0f00*/  LEA R10, R15, 0xc0800000, 0x17 ;  /* 0xc08000000f0a7811 */ /* 0x000fe200078eb8ff */
[----:B------:R-:W-:Y:S04]  /*0f10*/  BSSY B4, `(.L_x_29) ;  /* 0x0000036000047945 */ /* 0x000fe80003800000 */
[----:B------:R-:W-:Y:S02]  /*0f20*/  IMAD.IADD R3, R3, 0x1, -R10 ;  /* 0x0000000103037824 */ /* 0x000fe400078e0a0a */
[----:B------:R-:W-:Y:S02]  /*0f30*/  VIADD R10, R2, 0xffffff81 ;  /* 0xffffff81020a7836 */ /* 0x000fe40000000000 */
[----:B------:R-:W0:Y:S01]  /*0f40*/  MUFU.RCP R11, R3 ;  /* 0x00000003000b7308 */ /* 0x000e220000001000 */
[----:B------:R-:W-:Y:S01]  /*0f50*/  FADD.FTZ R13, -R3, -RZ ;  /* 0x800000ff030d7221 */ /* 0x000fe20000010100 */
[C---:B------:R-:W-:Y:S01]  /*0f60*/  IMAD R2, R10.reuse, -0x800000, R9 ;  /* 0xff8000000a027824 */ /* 0x040fe200078e0209 */
[----:B------:R-:W-:-:S05]  /*0f70*/  IADD3 R10, R10, 0x7f, -R15 ;  /* 0x0000007f0a0a7810 */ /* 0x000fca0007ffe80f */
[----:B------:R-:W-:Y:S02]  /*0f80*/  IMAD.IADD R10, R10, 0x1, R7 ;  /* 0x000000010a0a7824 */ /* 0x000fe400078e0207 */
[----:B0-----:R-:W-:-:S04]  /*0f90*/  FFMA R12, R11, R13, 1 ;  /* 0x3f8000000b0c7423 */ /* 0x001fc8000000000d */
[----:B------:R-:W-:-:S04]  /*0fa0*/  FFMA R14, R11, R12, R11 ;  /* 0x0000000c0b0e7223 */ /* 0x000fc8000000000b */
[----:B------:R-:W-:-:S04]  /*0fb0*/  FFMA R9, R2, R14, RZ ;  /* 0x0000000e02097223 */ /* 0x000fc800000000ff */
[----:B------:R-:W-:-:S04]  /*0fc0*/  FFMA R12, R13, R9, R2 ;  /* 0x000000090d0c7223 */ /* 0x000fc80000000002 */
[----:B------:R-:W-:-:S04]  /*0fd0*/  FFMA R9, R14, R12, R9 ;  /* 0x0000000c0e097223 */ /* 0x000fc80000000009 */
[----:B------:R-:W-:-:S04]  /*0fe0*/  FFMA R12, R13, R9, R2 ;  /* 0x000000090d0c7223 */ /* 0x000fc80000000002 */
[----:B------:R-:W-:-:S05]  /*0ff0*/  FFMA R2, R14, R12, R9 ;  /* 0x0000000c0e027223 */ /* 0x000fca0000000009 */
[----:B------:R-:W-:-:S04]  /*1000*/  SHF.R.U32.HI R3, RZ, 0x17, R2 ;  /* 0x00000017ff037819 */ /* 0x000fc80000011602 */
[----:B------:R-:W-:-:S05]  /*1010*/  LOP3.LUT R3, R3, 0xff, RZ, 0xc0, !PT ;  /* 0x000000ff03037812 */ /* 0x000fca00078ec0ff */
[----:B------:R-:W-:-:S04]  /*1020*/  IMAD.IADD R11, R3, 0x1, R10 ;  /* 0x00000001030b7824 */ /* 0x000fc800078e020a */
[----:B------:R-:W-:-:S05]  /*1030*/  VIADD R3, R11, 0xffffffff ;  /* 0xffffffff0b037836 */ /* 0x000fca0000000000 */
[----:B------:R-:W-:-:S13]  /*1040*/  ISETP.GE.U32.AND P0, PT, R3, 0xfe, PT ;  /* 0x000000fe0300780c */ /* 0x000fda0003f06070 */
[----:B------:R-:W-:Y:S05]  /*1050*/  @!P0 BRA `(.L_x_30) ;  /* 0x0000000000808947 */ /* 0x000fea0003800000 */
[----:B------:R-:W-:-:S13]  /*1060*/  ISETP.GT.AND P0, PT, R11, 0xfe, PT ;  /* 0x000000fe0b00780c */ /* 0x000fda0003f04270 */
[----:B------:R-:W-:Y:S05]  /*1070*/  @P0 BRA `(.L_x_31) ;  /* 0x00000000006c0947 */ /* 0x000fea0003800000 */
[----:B------:R-:W-:-:S13]  /*1080*/  ISETP.GE.AND P0, PT, R11, 0x1, PT ;  /* 0x000000010b00780c */ /* 0x000fda0003f06270 */
[----:B------:R-:W-:Y:S05]  /*1090*/  @P0 BRA `(.L_x_32) ;  /* 0x0000000000740947 */ /* 0x000fea0003800000 */
[----:B------:R-:W-:Y:S02]  /*10a0*/  ISETP.GE.AND P0, PT, R11, -0x18, PT ;  /* 0xffffffe80b00780c */ /* 0x000fe40003f06270 */
[----:B------:R-:W-:-:S11]  /*10b0*/  LOP3.LUT R2, R2, 0x80000000, RZ, 0xc0, !PT ;  /* 0x8000000002027812 */ /* 0x000fd600078ec0ff */
[----:B------:R-:W-:Y:S05]  /*10c0*/  @!P0 BRA `(.L_x_32) ;  /* 0x0000000000688947 */ /* 0x000fea0003800000 */
[CCC-:B------:R-:W-:Y:S01]  /*10d0*/  FFMA.RZ R3, R14.reuse, R12.reuse, R9.reuse ;  /* 0x0000000c0e037223 */ /* 0x1c0fe2000000c009 */
[CCC-:B------:R-:W-:Y:S01]  /*10e0*/  FFMA.RM R10, R14.reuse, R12.reuse, R9.reuse ;  /* 0x0000000c0e0a7223 */ /* 0x1c0fe20000004009 */
[C---:B------:R-:W-:Y:S02]  /*10f0*/  ISETP.NE.AND P2, PT, R11.reuse, RZ, PT ;  /* 0x000000ff0b00720c */ /* 0x040fe40003f45270 */
[----:B------:R-:W-:Y:S02]  /*1100*/  ISETP.NE.AND P1, PT, R11, RZ, PT ;  /* 0x000000ff0b00720c */ /* 0x000fe40003f25270 */
[----:B------:R-:W-:Y:S01]  /*1110*/  LOP3.LUT R7, R3, 0x7fffff, RZ, 0xc0, !PT ;  /* 0x007fffff03077812 */ /* 0x000fe200078ec0ff */
[----:B------:R-:W-:Y:S01]  /*1120*/  FFMA.RP R3, R14, R12, R9 ;  /* 0x0000000c0e037223 */ /* 0x000fe20000008009 */
[----:B------:R-:W-:Y:S02]  /*1130*/  VIADD R12, R11, 0x20 ;  /* 0x000000200b0c7836 */ /* 0x000fe40000000000 */
[----:B------:R-:W-:Y:S01]  /*1140*/  LOP3.LUT R7, R7, 0x800000, RZ, 0xfc, !PT ;  /* 0x0080000007077812 */ /* 0x000fe200078efcff */
[----:B------:R-:W-:Y:S01]  /*1150*/  IMAD.MOV R9, RZ, RZ, -R11 ;  /* 0x000000ffff097224 */ /* 0x000fe200078e0a0b */
[----:B------:R-:W-:-:S02]  /*1160*/  FSETP.NEU.FTZ.AND P0, PT, R3, R10, PT ;  /* 0x0000000a0300720b */ /* 0x000fc40003f1d000 */
[----:B------:R-:W-:Y:S02]  /*1170*/  SHF.L.U32 R12, R7, R12, RZ ;  /* 0x0000000c070c7219 */ /* 0x000fe400000006ff */
[----:B------:R-:W-:Y:S02]  /*1180*/  SEL R10, R9, RZ, P2 ;  /* 0x000000ff090a7207 */ /* 0x000fe40001000000 */
[----:B------:R-:W-:Y:S02]  /*1190*/  ISETP.NE.AND P1, PT, R12, RZ, P1 ;  /* 0x000000ff0c00720c */ /* 0x000fe40000f25270 */
[----:B------:R-:W-:Y:S02]  /*11a0*/  SHF.R.U32.HI R10, RZ, R10, R7 ;  /* 0x0000000aff0a7219 */ /* 0x000fe40000011607 */
[----:B------:R-:W-:Y:S02]  /*11b0*/  PLOP3.LUT P0, PT, P0, P1, PT, 0xa8, 0x0 ;  /* 0x000000000000781c */ /* 0x000fe40000703570 */
[----:B------:R-:W-:-:S02]  /*11c0*/  SHF.R.U32.HI R12, RZ, 0x1, R10 ;  /* 0x00000001ff0c7819 */ /* 0x000fc4000001160a */
[----:B------:R-:W-:-:S04]  /*11d0*/  SEL R3, RZ, 0x1, !P0 ;  /* 0x00000001ff037807 */ /* 0x000fc80004000000 */
[----:B------:R-:W-:-:S04]  /*11e0*/  LOP3.LUT R3, R3, 0x1, R12, 0xf8, !PT ;  /* 0x0000000103037812 */ /* 0x000fc800078ef80c */
[----:B------:R-:W-:-:S05]  /*11f0*/  LOP3.LUT R3, R3, R10, RZ, 0xc0, !PT ;  /* 0x0000000a03037212 */ /* 0x000fca00078ec0ff */
[----:B------:R-:W-:-:S05]  /*1200*/  IMAD.IADD R3, R12, 0x1, R3 ;  /* 0x000000010c037824 */ /* 0x000fca00078e0203 */
[----:B------:R-:W-:Y:S01]  /*1210*/  LOP3.LUT R2, R3, R2, RZ, 0xfc, !PT ;  /* 0x0000000203027212 */ /* 0x000fe200078efcff */
[----:B------:R-:W-:Y:S06]  /*1220*/  BRA `(.L_x_32) ;  /* 0x0000000000107947 */ /* 0x000fec0003800000 */
.L_x_31:
[----:B------:R-:W-:-:S04]  /*1230*/  LOP3.LUT R2, R2, 0x80000000, RZ, 0xc0, !PT ;  /* 0x8000000002027812 */ /* 0x000fc800078ec0ff */
[----:B------:R-:W-:Y:S01]  /*1240*/  LOP3.LUT R2, R2, 0x7f800000, RZ, 0xfc, !PT ;  /* 0x7f80000002027812 */ /* 0x000fe200078efcff */
[----:B------:R-:W-:Y:S06]  /*1250*/  BRA `(.L_x_32) ;  /* 0x0000000000047947 */ /* 0x000fec0003800000 */
.L_x_30:
[----:B------:R-:W-:-:S07]  /*1260*/  IMAD R2, R10, 0x800000, R2 ;  /* 0x008000000a027824 */ /* 0x000fce00078e0202 */
.L_x_32:
[----:B------:R-:W-:Y:S05]  /*1270*/  BSYNC B4 ;  /* 0x0000000000047941 */ /* 0x000fea0003800000 */
.L_x_29:
[----:B------:R-:W-:Y:S05]  /*1280*/  BRA `(.L_x_33) ;  /* 0x0000000000207947 */ /* 0x000fea0003800000 */
.L_x_28:
[----:B------:R-:W-:-:S04]  /*1290*/  LOP3.LUT R2, R3, 0x80000000, R9, 0x48, !PT ;  /* 0x8000000003027812 */ /* 0x000fc800078e4809 */
[----:B------:R-:W-:Y:S01]  /*12a0*/  LOP3.LUT R2, R2, 0x7f800000, RZ, 0xfc, !PT ;  /* 0x7f80000002027812 */ /* 0x000fe200078efcff */
[----:B------:R-:W-:Y:S06]  /*12b0*/  BRA `(.L_x_33) ;  /* 0x0000000000147947 */ /* 0x000fec0003800000 */
.L_x_27:
[----:B------:R-:W-:Y:S01]  /*12c0*/  LOP3.LUT R2, R3, 0x80000000, R9, 0x48, !PT ;  /* 0x8000000003027812 */ /* 0x000fe200078e4809 */
[----:B------:R-:W-:Y:S06]  /*12d0*/  BRA `(.L_x_33) ;  /* 0x00000000000c7947 */ /* 0x000fec0003800000 */
.L_x_26:
[----:B------:R-:W0:Y:S01]  /*12e0*/  MUFU.RSQ R2, -QNAN ;  /* 0xffc0000000027908 */ /* 0x000e220000001400 */
[----:B------:R-:W-:Y:S05]  /*12f0*/  BRA `(.L_x_33) ;  /* 0x0000000000047947 */ /* 0x000fea0003800000 */
.L_x_25:
[----:B------:R-:W-:-:S07]  /*1300*/  FADD.FTZ R2, R0, R3 ;  /* 0x0000000300027221 */ /* 0x000fce0000010000 */
.L_x_33:
[----:B------:R-:W-:Y:S05]  /*1310*/  BSYNC B3 ;  /* 0x0000000000037941 */ /* 0x000fea0003800000 */
.L_x_23:
[----:B------:R-:W-:-:S04]  /*1320*/  IMAD.MOV.U32 R9, RZ, RZ, 0x0 ;  /* 0x00000000ff097424 */ /* 0x000fc800078e00ff */
[----:B0-----:R-:W-:Y:S05]  /*1330*/  RET.REL.NODEC R8 `(_Z25multi_tensor_apply_kernelI18TensorListMetadataILi3ELb0EEN18transformer_engine26multi_tensor_compute_scale30ComputeScaleAndScaleInvFunctorEJfbfEEvlPViT_T0_DpT1_) ;  /* 0xffffffec08307950 */ /* 0x001fea0003c3ffff */
.L_x_34:
[----:B------:R-:W-:-:S00]  /*1340*/  BRA `(.L_x_34) ;  /* 0xfffffffc00fc7947 */ /* 0x000fc0000383ffff */
[----:B------:R-:W-:-:S00]  /*1350*/  NOP ;  /* 0x0000000000007918 */ /* 0x000fc00000000000 */
        /* <DEDUP_REMOVED lines=10> */
.L_x_36:


//--------------------- .nv.shared.reserved.0     --------------------------
	.section	.nv.shared.reserved.0,"aw",@nobits
	.weak		__nv_reservedSMEM_offset_0_alias
	.size		__nv_reservedSMEM_offset_0_alias, 0, 0
	.other		__nv_reservedSMEM_offset_0_alias,@"STO_CUDA_RESERVED_SHARED STV_DEFAULT"
__nv_reservedSMEM_offset_0_alias:
	.zero		0


//--------------------- .nv.constant0._Z25multi_tensor_apply_kernelI18TensorListMetadataILi3ELb0EEN18transformer_engine26multi_tensor_compute_scale30ComputeScaleAndScaleInvFunctorEJfbfEEvlPViT_T0_DpT1_ --------------------------
	.section	.nv.constant0._Z25multi_tensor_apply_kernelI18TensorListMetadataILi3ELb0EEN18transformer_engine26multi_tensor_compute_scale30ComputeScaleAndScaleInvFunctorEJfbfEEvlPViT_T0_DpT1_,"a",@progbits
	.sectionflags	@""
	.align	4
.nv.constant0._Z25multi_tensor_apply_kernelI18TensorListMetadataILi3ELb0EEN18transformer_engine26multi_tensor_compute_scale30ComputeScaleAndScaleInvFunctorEJfbfEEvlPViT_T0_DpT1_:
	.zero		3512


//--------------------- SYMBOLS --------------------------

	.type		.nv.reservedSmem.offset0,@object
	.size		.nv.reservedSmem.offset0,0x4
